//
// Generated by NVIDIA NVVM Compiler
//
// Compiler Build ID: CL-36424714
// Cuda compilation tools, release 13.0, V13.0.88
// Based on NVVM 20.0.0
//

.version 9.0
.target sm_100
.address_size 64

	// .globl	_Z17vectorAdditionGPUiPfS_S_

.visible .entry _Z17vectorAdditionGPUiPfS_S_(
	.param .u32 _Z17vectorAdditionGPUiPfS_S__param_0,
	.param .u64 .ptr .align 1 _Z17vectorAdditionGPUiPfS_S__param_1,
	.param .u64 .ptr .align 1 _Z17vectorAdditionGPUiPfS_S__param_2,
	.param .u64 .ptr .align 1 _Z17vectorAdditionGPUiPfS_S__param_3
)
{
	.reg .pred 	%p<10>;
	.reg .b32 	%r<23>;
	.reg .b32 	%f<88>;
	.reg .b64 	%rd<40>;

	ld.param.u32 	%r16, [_Z17vectorAdditionGPUiPfS_S__param_0];
	ld.param.u64 	%rd22, [_Z17vectorAdditionGPUiPfS_S__param_1];
	ld.param.u64 	%rd23, [_Z17vectorAdditionGPUiPfS_S__param_2];
	ld.param.u64 	%rd24, [_Z17vectorAdditionGPUiPfS_S__param_3];
	cvta.to.global.u64 	%rd1, %rd24;
	cvta.to.global.u64 	%rd2, %rd23;
	cvta.to.global.u64 	%rd3, %rd22;
	setp.lt.s32 	%p1, %r16, 1;
	@%p1 bra 	$L__BB0_13;
	and.b32  	%r1, %r16, 15;
	setp.lt.u32 	%p2, %r16, 16;
	mov.b32 	%r20, 0;
	@%p2 bra 	$L__BB0_4;
	and.b32  	%r20, %r16, 2147483632;
	neg.s32 	%r18, %r20;
	add.s64 	%rd36, %rd3, 32;
	add.s64 	%rd35, %rd2, 32;
	add.s64 	%rd34, %rd1, 32;
$L__BB0_3:
	.pragma "nounroll";
	ld.global.f32 	%f1, [%rd36+-32];
	ld.global.f32 	%f2, [%rd35+-32];
	add.f32 	%f3, %f1, %f2;
	st.global.f32 	[%rd34+-32], %f3;
	ld.global.f32 	%f4, [%rd36+-28];
	ld.global.f32 	%f5, [%rd35+-28];
	add.f32 	%f6, %f4, %f5;
	st.global.f32 	[%rd34+-28], %f6;
	ld.global.f32 	%f7, [%rd36+-24];
	ld.global.f32 	%f8, [%rd35+-24];
	add.f32 	%f9, %f7, %f8;
	st.global.f32 	[%rd34+-24], %f9;
	ld.global.f32 	%f10, [%rd36+-20];
	ld.global.f32 	%f11, [%rd35+-20];
	add.f32 	%f12, %f10, %f11;
	st.global.f32 	[%rd34+-20], %f12;
	ld.global.f32 	%f13, [%rd36+-16];
	ld.global.f32 	%f14, [%rd35+-16];
	add.f32 	%f15, %f13, %f14;
	st.global.f32 	[%rd34+-16], %f15;
	ld.global.f32 	%f16, [%rd36+-12];
	ld.global.f32 	%f17, [%rd35+-12];
	add.f32 	%f18, %f16, %f17;
	st.global.f32 	[%rd34+-12], %f18;
	ld.global.f32 	%f19, [%rd36+-8];
	ld.global.f32 	%f20, [%rd35+-8];
	add.f32 	%f21, %f19, %f20;
	st.global.f32 	[%rd34+-8], %f21;
	ld.global.f32 	%f22, [%rd36+-4];
	ld.global.f32 	%f23, [%rd35+-4];
	add.f32 	%f24, %f22, %f23;
	st.global.f32 	[%rd34+-4], %f24;
	ld.global.f32 	%f25, [%rd36];
	ld.global.f32 	%f26, [%rd35];
	add.f32 	%f27, %f25, %f26;
	st.global.f32 	[%rd34], %f27;
	ld.global.f32 	%f28, [%rd36+4];
	ld.global.f32 	%f29, [%rd35+4];
	add.f32 	%f30, %f28, %f29;
	st.global.f32 	[%rd34+4], %f30;
	ld.global.f32 	%f31, [%rd36+8];
	ld.global.f32 	%f32, [%rd35+8];
	add.f32 	%f33, %f31, %f32;
	st.global.f32 	[%rd34+8], %f33;
	ld.global.f32 	%f34, [%rd36+12];
	ld.global.f32 	%f35, [%rd35+12];
	add.f32 	%f36, %f34, %f35;
	st.global.f32 	[%rd34+12], %f36;
	ld.global.f32 	%f37, [%rd36+16];
	ld.global.f32 	%f38, [%rd35+16];
	add.f32 	%f39, %f37, %f38;
	st.global.f32 	[%rd34+16], %f39;
	ld.global.f32 	%f40, [%rd36+20];
	ld.global.f32 	%f41, [%rd35+20];
	add.f32 	%f42, %f40, %f41;
	st.global.f32 	[%rd34+20], %f42;
	ld.global.f32 	%f43, [%rd36+24];
	ld.global.f32 	%f44, [%rd35+24];
	add.f32 	%f45, %f43, %f44;
	st.global.f32 	[%rd34+24], %f45;
	ld.global.f32 	%f46, [%rd36+28];
	ld.global.f32 	%f47, [%rd35+28];
	add.f32 	%f48, %f46, %f47;
	st.global.f32 	[%rd34+28], %f48;
	add.s32 	%r18, %r18, 16;
	add.s64 	%rd36, %rd36, 64;
	add.s64 	%rd35, %rd35, 64;
	add.s64 	%rd34, %rd34, 64;
	setp.ne.s32 	%p3, %r18, 0;
	@%p3 bra 	$L__BB0_3;
$L__BB0_4:
	setp.eq.s32 	%p4, %r1, 0;
	@%p4 bra 	$L__BB0_13;
	and.b32  	%r7, %r16, 7;
	setp.lt.u32 	%p5, %r1, 8;
	@%p5 bra 	$L__BB0_7;
	mul.wide.u32 	%rd25, %r20, 4;
	add.s64 	%rd26, %rd3, %rd25;
	ld.global.f32 	%f49, [%rd26];
	add.s64 	%rd27, %rd2, %rd25;
	ld.global.f32 	%f50, [%rd27];
	add.f32 	%f51, %f49, %f50;
	add.s64 	%rd28, %rd1, %rd25;
	st.global.f32 	[%rd28], %f51;
	ld.global.f32 	%f52, [%rd26+4];
	ld.global.f32 	%f53, [%rd27+4];
	add.f32 	%f54, %f52, %f53;
	st.global.f32 	[%rd28+4], %f54;
	ld.global.f32 	%f55, [%rd26+8];
	ld.global.f32 	%f56, [%rd27+8];
	add.f32 	%f57, %f55, %f56;
	st.global.f32 	[%rd28+8], %f57;
	ld.global.f32 	%f58, [%rd26+12];
	ld.global.f32 	%f59, [%rd27+12];
	add.f32 	%f60, %f58, %f59;
	st.global.f32 	[%rd28+12], %f60;
	ld.global.f32 	%f61, [%rd26+16];
	ld.global.f32 	%f62, [%rd27+16];
	add.f32 	%f63, %f61, %f62;
	st.global.f32 	[%rd28+16], %f63;
	ld.global.f32 	%f64, [%rd26+20];
	ld.global.f32 	%f65, [%rd27+20];
	add.f32 	%f66, %f64, %f65;
	st.global.f32 	[%rd28+20], %f66;
	ld.global.f32 	%f67, [%rd26+24];
	ld.global.f32 	%f68, [%rd27+24];
	add.f32 	%f69, %f67, %f68;
	st.global.f32 	[%rd28+24], %f69;
	ld.global.f32 	%f70, [%rd26+28];
	ld.global.f32 	%f71, [%rd27+28];
	add.f32 	%f72, %f70, %f71;
	st.global.f32 	[%rd28+28], %f72;
	add.s32 	%r20, %r20, 8;
$L__BB0_7:
	setp.eq.s32 	%p6, %r7, 0;
	@%p6 bra 	$L__BB0_13;
	and.b32  	%r10, %r16, 3;
	setp.lt.u32 	%p7, %r7, 4;
	@%p7 bra 	$L__BB0_10;
	mul.wide.u32 	%rd29, %r20, 4;
	add.s64 	%rd30, %rd3, %rd29;
	ld.global.f32 	%f73, [%rd30];
	add.s64 	%rd31, %rd2, %rd29;
	ld.global.f32 	%f74, [%rd31];
	add.f32 	%f75, %f73, %f74;
	add.s64 	%rd32, %rd1, %rd29;
	st.global.f32 	[%rd32], %f75;
	ld.global.f32 	%f76, [%rd30+4];
	ld.global.f32 	%f77, [%rd31+4];
	add.f32 	%f78, %f76, %f77;
	st.global.f32 	[%rd32+4], %f78;
	ld.global.f32 	%f79, [%rd30+8];
	ld.global.f32 	%f80, [%rd31+8];
	add.f32 	%f81, %f79, %f80;
	st.global.f32 	[%rd32+8], %f81;
	ld.global.f32 	%f82, [%rd30+12];
	ld.global.f32 	%f83, [%rd31+12];
	add.f32 	%f84, %f82, %f83;
	st.global.f32 	[%rd32+12], %f84;
	add.s32 	%r20, %r20, 4;
$L__BB0_10:
	setp.eq.s32 	%p8, %r10, 0;
	@%p8 bra 	$L__BB0_13;
	mul.wide.u32 	%rd33, %r20, 4;
	add.s64 	%rd39, %rd1, %rd33;
	add.s64 	%rd38, %rd2, %rd33;
	add.s64 	%rd37, %rd3, %rd33;
	neg.s32 	%r22, %r10;
$L__BB0_12:
	.pragma "nounroll";
	ld.global.f32 	%f85, [%rd37];
	ld.global.f32 	%f86, [%rd38];
	add.f32 	%f87, %f85, %f86;
	st.global.f32 	[%rd39], %f87;
	add.s64 	%rd39, %rd39, 4;
	add.s64 	%rd38, %rd38, 4;
	add.s64 	%rd37, %rd37, 4;
	add.s32 	%r22, %r22, 1;
	setp.ne.s32 	%p9, %r22, 0;
	@%p9 bra 	$L__BB0_12;
$L__BB0_13:
	ret;

}


// ===== COMPILED SASS (sm_100) =====

	.target	sm_100

	.elftype	@"ET_EXEC"


//--------------------- .note.nv.tkinfo           --------------------------
	.section	.note.nv.tkinfo,"",@"SHT_NOTE"
	.sectionflags	@"SHF_NOTE_NV_TKINFO"
	.tkinfo
        /*0018*/ 	.word	0x00000002
        /*0030*/ 	.string	""
        /*0030*/ 	.string	"ptxas"
        /*0030*/ 	.string	"Cuda compilation tools, release 13.0, V13.0.88"
        /*0030*/ 	.string	"Build cuda_13.0.r13.0/compiler.36424714_0"
        /*0030*/ 	.string	"-arch sm_100 -m 64 "



//--------------------- .note.nv.cuinfo           --------------------------
	.section	.note.nv.cuinfo,"",@"SHT_NOTE"
	.sectionflags	@"SHF_NOTE_NV_CUINFO"
        /*0018*/ 	.short	0x0002
        /*001a*/ 	.short	0x0064
        /*001c*/ 	.short	0x0082
	.zero		2


//--------------------- .nv.info                  --------------------------
	.section	.nv.info,"",@"SHT_CUDA_INFO"
	.align	4


	//----- nvinfo : EIATTR_REGCOUNT
	.align		4
        /*0000*/ 	.byte	0x04, 0x2f
        /*0002*/ 	.short	(.L_1 - .L_0)
	.align		4
.L_0:
        /*0004*/ 	.word	index@(_Z17vectorAdditionGPUiPfS_S_)
        /*0008*/ 	.word	0x00000014


	//----- nvinfo : EIATTR_FRAME_SIZE
	.align		4
.L_1:
        /*000c*/ 	.byte	0x04, 0x11
        /*000e*/ 	.short	(.L_3 - .L_2)
	.align		4
.L_2:
        /*0010*/ 	.word	index@(_Z17vectorAdditionGPUiPfS_S_)
        /*0014*/ 	.word	0x00000000


	//----- nvinfo : EIATTR_MIN_STACK_SIZE
	.align		4
.L_3:
        /*0018*/ 	.byte	0x04, 0x12
        /*001a*/ 	.short	(.L_5 - .L_4)
	.align		4
.L_4:
        /*001c*/ 	.word	index@(_Z17vectorAdditionGPUiPfS_S_)
        /*0020*/ 	.word	0x00000000
.L_5:


//--------------------- .nv.compat                --------------------------
	.section	.nv.compat,"",@"SHT_CUDA_COMPAT_INFO"
	.align	4
        /*0000*/ 	.byte	0x02, 0x09, 0x00, 0x00, 0x02, 0x02, 0x01, 0x00, 0x02, 0x05, 0x05, 0x00, 0x03, 0x07, 0x01, 0x01
        /*0010*/ 	.byte	0x02, 0x03, 0x00, 0x00, 0x02, 0x06, 0x01, 0x00, 0x04, 0x0b, 0x08, 0x00, 0x09, 0x00, 0x00, 0x00
        /*0020*/ 	.byte	0x00, 0x00, 0x00, 0x00


//--------------------- .nv.info._Z17vectorAdditionGPUiPfS_S_ --------------------------
	.section	.nv.info._Z17vectorAdditionGPUiPfS_S_,"",@"SHT_CUDA_INFO"
	.sectionflags	@""
	.align	4


	//----- nvinfo : EIATTR_CUDA_API_VERSION
	.align		4
        /*0000*/ 	.byte	0x04, 0x37
        /*0002*/ 	.short	(.L_7 - .L_6)
.L_6:
        /*0004*/ 	.word	0x00000082


	//----- nvinfo : EIATTR_KPARAM_INFO
	.align		4
.L_7:
        /*0008*/ 	.byte	0x04, 0x17
        /*000a*/ 	.short	(.L_9 - .L_8)
.L_8:
        /*000c*/ 	.word	0x00000000
        /*0010*/ 	.short	0x0003
        /*0012*/ 	.short	0x0018
        /*0014*/ 	.byte	0x00, 0xf5, 0x21, 0x00


	//----- nvinfo : EIATTR_KPARAM_INFO
	.align		4
.L_9:
        /*0018*/ 	.byte	0x04, 0x17
        /*001a*/ 	.short	(.L_11 - .L_10)
.L_10:
        /*001c*/ 	.word	0x00000000
        /*0020*/ 	.short	0x0002
        /*0022*/ 	.short	0x0010
        /*0024*/ 	.byte	0x00, 0xf5, 0x21, 0x00


	//----- nvinfo : EIATTR_KPARAM_INFO
	.align		4
.L_11:
        /*0028*/ 	.byte	0x04, 0x17
        /*002a*/ 	.short	(.L_13 - .L_12)
.L_12:
        /*002c*/ 	.word	0x00000000
        /*0030*/ 	.short	0x0001
        /*0032*/ 	.short	0x0008
        /*0034*/ 	.byte	0x00, 0xf5, 0x21, 0x00


	//----- nvinfo : EIATTR_KPARAM_INFO
	.align		4
.L_13:
        /*0038*/ 	.byte	0x04, 0x17
        /*003a*/ 	.short	(.L_15 - .L_14)
.L_14:
        /*003c*/ 	.word	0x00000000
        /*0040*/ 	.short	0x0000
        /*0042*/ 	.short	0x0000
        /*0044*/ 	.byte	0x00, 0xf0, 0x11, 0x00


	//----- nvinfo : EIATTR_SPARSE_MMA_MASK
	.align		4
.L_15:
        /*0048*/ 	.byte	0x03, 0x50
        /*004a*/ 	.short	0x0000


	//----- nvinfo : EIATTR_MAXREG_COUNT
	.align		4
        /*004c*/ 	.byte	0x03, 0x1b
        /*004e*/ 	.short	0x00ff


	//----- nvinfo : EIATTR_MERCURY_ISA_VERSION
	.align		4
        /*0050*/ 	.byte	0x03, 0x5f
        /*0052*/ 	.short	0x0101


	//----- nvinfo : EIATTR_VRC_CTA_INIT_COUNT
	.align		4
        /*0054*/ 	.byte	0x02, 0x4a
	.zero		1
	.zero		1


	//----- nvinfo : EIATTR_EXIT_INSTR_OFFSETS
	.align		4
        /*0058*/ 	.byte	0x04, 0x1c
        /*005a*/ 	.short	(.L_17 - .L_16)


	//   ....[0]....
.L_16:
        /*005c*/ 	.word	0x00000030


	//   ....[1]....
        /*0060*/ 	.word	0x00000680


	//   ....[2]....
        /*0064*/ 	.word	0x00000940


	//   ....[3]....
        /*0068*/ 	.word	0x00000b00


	//   ....[4]....
        /*006c*/ 	.word	0x00000ce0


	//----- nvinfo : EIATTR_CBANK_PARAM_SIZE
	.align		4
.L_17:
        /*0070*/ 	.byte	0x03, 0x19
        /*0072*/ 	.short	0x0020


	//----- nvinfo : EIATTR_PARAM_CBANK
	.align		4
        /*0074*/ 	.byte	0x04, 0x0a
        /*0076*/ 	.short	(.L_19 - .L_18)
	.align		4
.L_18:
        /*0078*/ 	.word	index@(.nv.constant0._Z17vectorAdditionGPUiPfS_S_)
        /*007c*/ 	.short	0x0380
        /*007e*/ 	.short	0x0020


	//----- nvinfo : EIATTR_SW_WAR
	.align		4
.L_19:
        /*0080*/ 	.byte	0x04, 0x36
        /*0082*/ 	.short	(.L_21 - .L_20)
.L_20:
        /*0084*/ 	.word	0x00000008
.L_21:


//--------------------- .nv.callgraph             --------------------------
	.section	.nv.callgraph,"",@"SHT_CUDA_CALLGRAPH"
	.align	4
	.sectionentsize	8
	.align		4
        /*0000*/ 	.word	0x00000000
	.align		4
        /*0004*/ 	.word	0xffffffff
	.align		4
        /*0008*/ 	.word	0x00000000
	.align		4
        /*000c*/ 	.word	0xfffffffe
	.align		4
        /*0010*/ 	.word	0x00000000
	.align		4
        /*0014*/ 	.word	0xfffffffd
	.align		4
        /*0018*/ 	.word	0x00000000
	.align		4
        /*001c*/ 	.word	0xfffffffc


//--------------------- .text._Z17vectorAdditionGPUiPfS_S_ --------------------------
	.section	.text._Z17vectorAdditionGPUiPfS_S_,"ax",@progbits
	.align	128
        .global         _Z17vectorAdditionGPUiPfS_S_
        .type           _Z17vectorAdditionGPUiPfS_S_,@function
        .size           _Z17vectorAdditionGPUiPfS_S_,(.L_x_6 - _Z17vectorAdditionGPUiPfS_S_)
        .other          _Z17vectorAdditionGPUiPfS_S_,@"STO_CUDA_ENTRY STV_DEFAULT"
_Z17vectorAdditionGPUiPfS_S_:
.text._Z17vectorAdditionGPUiPfS_S_:
[----:B------:R-:W-:Y:S08]  /*0000*/  LDC R1, c[0x0][0x37c] ;  /* 0x0000df00ff017b82 */ /* 0x000ff00000000800 */
[----:B------:R-:W0:Y:S02]  /*0010*/  LDC R2, c[0x0][0x380] ;  /* 0x0000e000ff027b82 */ /* 0x000e240000000800 */
[----:B0-----:R-:W-:-:S13]  /*0020*/  ISETP.GE.AND P0, PT, R2, 0x1, PT ;  /* 0x000000010200780c */ /* 0x001fda0003f06270 */
[----:B------:R-:W-:Y:S05]  /*0030*/  @!P0 EXIT ;  /* 0x000000000000894d */ /* 0x000fea0003800000 */
[C---:B------:R-:W-:Y:S01]  /*0040*/  ISETP.GE.U32.AND P1, PT, R2.reuse, 0x10, PT ;  /* 0x000000100200780c */ /* 0x040fe20003f26070 */
[----:B------:R-:W0:Y:S01]  /*0050*/  LDCU.64 UR10, c[0x0][0x358] ;  /* 0x00006b00ff0a77ac */ /* 0x000e220008000a00 */
[----:B------:R-:W-:Y:S01]  /*0060*/  LOP3.LUT R12, R2, 0xf, RZ, 0xc0, !PT ;  /* 0x0000000f020c7812 */ /* 0x000fe200078ec0ff */
[----:B------:R-:W-:-:S03]  /*0070*/  HFMA2 R0, -RZ, RZ, 0, 0 ;  /* 0x00000000ff007431 */ /* 0x000fc600000001ff */
[----:B------:R-:W-:-:S07]  /*0080*/  ISETP.NE.AND P0, PT, R12, RZ, PT ;  /* 0x000000ff0c00720c */ /* 0x000fce0003f05270 */
[----:B------:R-:W-:Y:S06]  /*0090*/  @!P1 BRA `(.L_x_0) ;  /* 0x0000000400789947 */ /* 0x000fec0003800000 */
[----:B------:R-:W1:Y:S01]  /*00a0*/  LDCU.64 UR8, c[0x0][0x388] ;  /* 0x00007100ff0877ac */ /* 0x000e620008000a00 */
[----:B------:R-:W-:Y:S01]  /*00b0*/  LOP3.LUT R0, R2, 0x7ffffff0, RZ, 0xc0, !PT ;  /* 0x7ffffff002007812 */ /* 0x000fe200078ec0ff */
[----:B------:R-:W2:Y:S03]  /*00c0*/  LDCU.128 UR12, c[0x0][0x390] ;  /* 0x00007200ff0c77ac */ /* 0x000ea60008000c00 */
[----:B------:R-:W-:Y:S01]  /*00d0*/  IADD3 R3, PT, PT, -R0, RZ, RZ ;  /* 0x000000ff00037210 */ /* 0x000fe20007ffe1ff */
[----:B-1----:R-:W-:Y:S02]  /*00e0*/  UIADD3 UR8, UP0, UPT, UR8, 0x20, URZ ;  /* 0x0000002008087890 */ /* 0x002fe4000ff1e0ff */
[----:B--2---:R-:W-:Y:S02]  /*00f0*/  UIADD3 UR6, UP1, UPT, UR12, 0x20, URZ ;  /* 0x000000200c067890 */ /* 0x004fe4000ff3e0ff */
[----:B------:R-:W-:-:S02]  /*0100*/  UIADD3 UR4, UP2, UPT, UR14, 0x20, URZ ;  /* 0x000000200e047890 */ /* 0x000fc4000ff5e0ff */
[----:B------:R-:W-:Y:S01]  /*0110*/  MOV R16, UR8 ;  /* 0x0000000800107c02 */ /* 0x000fe20008000f00 */
[----:B------:R-:W-:Y:S02]  /*0120*/  UIADD3.X UR9, UPT, UPT, URZ, UR9, URZ, UP0, !UPT ;  /* 0x00000009ff097290 */ /* 0x000fe400087fe4ff */
[----:B------:R-:W-:Y:S01]  /*0130*/  UIADD3.X UR7, UPT, UPT, URZ, UR13, URZ, UP1, !UPT ;  /* 0x0000000dff077290 */ /* 0x000fe20008ffe4ff */
[----:B------:R-:W-:Y:S01]  /*0140*/  IMAD.U32 R11, RZ, RZ, UR6 ;  /* 0x00000006ff0b7e24 */ /* 0x000fe2000f8e00ff */
[----:B------:R-:W-:Y:S01]  /*0150*/  UIADD3.X UR5, UPT, UPT, URZ, UR15, URZ, UP2, !UPT ;  /* 0x0000000fff057290 */ /* 0x000fe200097fe4ff */
[----:B------:R-:W-:Y:S02]  /*0160*/  MOV R10, UR4 ;  /* 0x00000004000a7c02 */ /* 0x000fe40008000f00 */
[----:B------:R-:W-:Y:S02]  /*0170*/  MOV R5, UR9 ;  /* 0x0000000900057c02 */ /* 0x000fe40008000f00 */
[----:B------:R-:W-:Y:S01]  /*0180*/  MOV R14, UR7 ;  /* 0x00000007000e7c02 */ /* 0x000fe20008000f00 */
[----:B------:R-:W-:-:S07]  /*0190*/  IMAD.U32 R13, RZ, RZ, UR5 ;  /* 0x00000005ff0d7e24 */ /* 0x000fce000f8e00ff */
.L_x_1:
[----:B------:R-:W-:Y:S02]  /*01a0*/  MOV R4, R16 ;  /* 0x0000001000047202 */ /* 0x000fe40000000f00 */
[----:B------:R-:W-:Y:S02]  /*01b0*/  MOV R6, R11 ;  /* 0x0000000b00067202 */ /* 0x000fe40000000f00 */
[----:B------:R-:W-:Y:S01]  /*01c0*/  MOV R7, R14 ;  /* 0x0000000e00077202 */ /* 0x000fe20000000f00 */
[----:B0-2---:R-:W2:Y:S04]  /*01d0*/  LDG.E R8, desc[UR10][R4.64+-0x20] ;  /* 0xffffe00a04087981 */ /* 0x005ea8000c1e1900 */
[----:B------:R-:W2:Y:S02]  /*01e0*/  LDG.E R9, desc[UR10][R6.64+-0x20] ;  /* 0xffffe00a06097981 */ /* 0x000ea4000c1e1900 */
[----:B--2---:R-:W-:Y:S01]  /*01f0*/  FADD R11, R8, R9 ;  /* 0x00000009080b7221 */ /* 0x004fe20000000000 */
[----:B------:R-:W-:Y:S01]  /*0200*/  IMAD.MOV.U32 R8, RZ, RZ, R10 ;  /* 0x000000ffff087224 */ /* 0x000fe200078e000a */
[----:B------:R-:W-:-:S05]  /*0210*/  MOV R9, R13 ;  /* 0x0000000d00097202 */ /* 0x000fca0000000f00 */
[----:B------:R0:W-:Y:S04]  /*0220*/  STG.E desc[UR10][R8.64+-0x20], R11 ;  /* 0xffffe00b08007986 */ /* 0x0001e8000c10190a */
[----:B------:R-:W2:Y:S04]  /*0230*/  LDG.E R10, desc[UR10][R4.64+-0x1c] ;  /* 0xffffe40a040a7981 */ /* 0x000ea8000c1e1900 */
[----:B------:R-:W2:Y:S02]  /*0240*/  LDG.E R13, desc[UR10][R6.64+-0x1c] ;  /* 0xffffe40a060d7981 */ /* 0x000ea4000c1e1900 */
[----:B--2---:R-:W-:-:S05]  /*0250*/  FADD R13, R10, R13 ;  /* 0x0000000d0a0d7221 */ /* 0x004fca0000000000 */
[----:B------:R1:W-:Y:S04]  /*0260*/  STG.E desc[UR10][R8.64+-0x1c], R13 ;  /* 0xffffe40d08007986 */ /* 0x0003e8000c10190a */
[----:B------:R-:W2:Y:S04]  /*0270*/  LDG.E R10, desc[UR10][R4.64+-0x18] ;  /* 0xffffe80a040a7981 */ /* 0x000ea8000c1e1900 */
[----:B------:R-:W2:Y:S02]  /*0280*/  LDG.E R15, desc[UR10][R6.64+-0x18] ;  /* 0xffffe80a060f7981 */ /* 0x000ea4000c1e1900 */
[----:B--2---:R-:W-:-:S05]  /*0290*/  FADD R15, R10, R15 ;  /* 0x0000000f0a0f7221 */ /* 0x004fca0000000000 */
[----:B------:R2:W-:Y:S04]  /*02a0*/  STG.E desc[UR10][R8.64+-0x18], R15 ;  /* 0xffffe80f08007986 */ /* 0x0005e8000c10190a */
[----:B------:R-:W3:Y:S04]  /*02b0*/  LDG.E R10, desc[UR10][R4.64+-0x14] ;  /* 0xffffec0a040a7981 */ /* 0x000ee8000c1e1900 */
[----:B------:R-:W3:Y:S02]  /*02c0*/  LDG.E R17, desc[UR10][R6.64+-0x14] ;  /* 0xffffec0a06117981 */ /* 0x000ee4000c1e1900 */
[----:B---3--:R-:W-:-:S05]  /*02d0*/  FADD R17, R10, R17 ;  /* 0x000000110a117221 */ /* 0x008fca0000000000 */
[----:B------:R3:W-:Y:S04]  /*02e0*/  STG.E desc[UR10][R8.64+-0x14], R17 ;  /* 0xffffec1108007986 */ /* 0x0007e8000c10190a */
[----:B------:R-:W4:Y:S04]  /*02f0*/  LDG.E R10, desc[UR10][R4.64+-0x10] ;  /* 0xfffff00a040a7981 */ /* 0x000f28000c1e1900 */
[----:B0-----:R-:W4:Y:S02]  /*0300*/  LDG.E R11, desc[UR10][R6.64+-0x10] ;  /* 0xfffff00a060b7981 */ /* 0x001f24000c1e1900 */
[----:B----4-:R-:W-:-:S05]  /*0310*/  FADD R11, R10, R11 ;  /* 0x0000000b0a0b7221 */ /* 0x010fca0000000000 */
[----:B------:R0:W-:Y:S04]  /*0320*/  STG.E desc[UR10][R8.64+-0x10], R11 ;  /* 0xfffff00b08007986 */ /* 0x0001e8000c10190a */
[----:B------:R-:W4:Y:S04]  /*0330*/  LDG.E R10, desc[UR10][R4.64+-0xc] ;  /* 0xfffff40a040a7981 */ /* 0x000f28000c1e1900 */
[----:B-1----:R-:W4:Y:S02]  /*0340*/  LDG.E R13, desc[UR10][R6.64+-0xc] ;  /* 0xfffff40a060d7981 */ /* 0x002f24000c1e1900 */
[----:B----4-:R-:W-:-:S05]  /*0350*/  FADD R13, R10, R13 ;  /* 0x0000000d0a0d7221 */ /* 0x010fca0000000000 */
[----:B------:R1:W-:Y:S04]  /*0360*/  STG.E desc[UR10][R8.64+-0xc], R13 ;  /* 0xfffff40d08007986 */ /* 0x0003e8000c10190a */
[----:B------:R-:W4:Y:S04]  /*0370*/  LDG.E R10, desc[UR10][R4.64+-0x8] ;  /* 0xfffff80a040a7981 */ /* 0x000f28000c1e1900 */
[----:B--2---:R-:W4:Y:S02]  /*0380*/  LDG.E R15, desc[UR10][R6.64+-0x8] ;  /* 0xfffff80a060f7981 */ /* 0x004f24000c1e1900 */
[----:B----4-:R-:W-:-:S05]  /*0390*/  FADD R15, R10, R15 ;  /* 0x0000000f0a0f7221 */ /* 0x010fca0000000000 */
[----:B------:R2:W-:Y:S04]  /*03a0*/  STG.E desc[UR10][R8.64+-0x8], R15 ;  /* 0xfffff80f08007986 */ /* 0x0005e8000c10190a */
[----:B------:R-:W4:Y:S04]  /*03b0*/  LDG.E R10, desc[UR10][R4.64+-0x4] ;  /* 0xfffffc0a040a7981 */ /* 0x000f28000c1e1900 */
[----:B---3--:R-:W4:Y:S02]  /*03c0*/  LDG.E R17, desc[UR10][R6.64+-0x4] ;  /* 0xfffffc0a06117981 */ /* 0x008f24000c1e1900 */
[----:B----4-:R-:W-:-:S05]  /*03d0*/  FADD R17, R10, R17 ;  /* 0x000000110a117221 */ /* 0x010fca0000000000 */
        /* <DEDUP_REMOVED lines=26> */
[----:B--2---:R-:W4:Y:S01]  /*0580*/  LDG.E R15, desc[UR10][R6.64+0x18] ;  /* 0x0000180a060f7981 */ /* 0x004f22000c1e1900 */
[----:B------:R-:W-:Y:S01]  /*0590*/  IADD3 R3, PT, PT, R3, 0x10, RZ ;  /* 0x0000001003037810 */ /* 0x000fe20007ffe0ff */
[----:B----4-:R-:W-:-:S05]  /*05a0*/  FADD R15, R10, R15 ;  /* 0x0000000f0a0f7221 */ /* 0x010fca0000000000 */
[----:B------:R2:W-:Y:S04]  /*05b0*/  STG.E desc[UR10][R8.64+0x18], R15 ;  /* 0x0000180f08007986 */ /* 0x0005e8000c10190a */
[----:B------:R4:W5:Y:S04]  /*05c0*/  LDG.E R10, desc[UR10][R4.64+0x1c] ;  /* 0x00001c0a040a7981 */ /* 0x000968000c1e1900 */
[----:B---3--:R-:W5:Y:S01]  /*05d0*/  LDG.E R17, desc[UR10][R6.64+0x1c] ;  /* 0x00001c0a06117981 */ /* 0x008f62000c1e1900 */
[----:B------:R-:W-:Y:S02]  /*05e0*/  ISETP.NE.AND P1, PT, R3, RZ, PT ;  /* 0x000000ff0300720c */ /* 0x000fe40003f25270 */
[----:B0-----:R-:W-:-:S02]  /*05f0*/  IADD3 R11, P3, PT, R6, 0x40, RZ ;  /* 0x00000040060b7810 */ /* 0x001fc40007f7e0ff */
[----:B------:R-:W-:-:S03]  /*0600*/  IADD3 R16, P2, PT, R4, 0x40, RZ ;  /* 0x0000004004107810 */ /* 0x000fc60007f5e0ff */
[----:B------:R-:W-:Y:S01]  /*0610*/  IMAD.X R14, RZ, RZ, R7, P3 ;  /* 0x000000ffff0e7224 */ /* 0x000fe200018e0607 */
[----:B----4-:R-:W-:Y:S01]  /*0620*/  IADD3.X R5, PT, PT, RZ, R5, RZ, P2, !PT ;  /* 0x00000005ff057210 */ /* 0x010fe200017fe4ff */
[----:B-----5:R-:W-:Y:S01]  /*0630*/  FADD R17, R10, R17 ;  /* 0x000000110a117221 */ /* 0x020fe20000000000 */
[----:B------:R-:W-:-:S04]  /*0640*/  IADD3 R10, P4, PT, R8, 0x40, RZ ;  /* 0x00000040080a7810 */ /* 0x000fc80007f9e0ff */
[----:B------:R2:W-:Y:S01]  /*0650*/  STG.E desc[UR10][R8.64+0x1c], R17 ;  /* 0x00001c1108007986 */ /* 0x0005e2000c10190a */
[----:B-1----:R-:W-:Y:S01]  /*0660*/  IADD3.X R13, PT, PT, RZ, R9, RZ, P4, !PT ;  /* 0x00000009ff0d7210 */ /* 0x002fe200027fe4ff */
[----:B------:R-:W-:Y:S07]  /*0670*/  @P1 BRA `(.L_x_1) ;  /* 0xfffffff800c81947 */ /* 0x000fee000383ffff */
.L_x_0:
[----:B0-----:R-:W-:Y:S05]  /*0680*/  @!P0 EXIT ;  /* 0x000000000000894d */ /* 0x001fea0003800000 */
[----:B------:R-:W-:Y:S02]  /*0690*/  ISETP.GE.U32.AND P0, PT, R12, 0x8, PT ;  /* 0x000000080c00780c */ /* 0x000fe40003f06070 */
[----:B------:R-:W-:-:S04]  /*06a0*/  LOP3.LUT R14, R2, 0x7, RZ, 0xc0, !PT ;  /* 0x00000007020e7812 */ /* 0x000fc800078ec0ff */
[----:B------:R-:W-:-:S07]  /*06b0*/  ISETP.NE.AND P1, PT, R14, RZ, PT ;  /* 0x000000ff0e00720c */ /* 0x000fce0003f25270 */
[----:B------:R-:W-:Y:S06]  /*06c0*/  @!P0 BRA `(.L_x_2) ;  /* 0x00000000009c8947 */ /* 0x000fec0003800000 */
[----:B------:R-:W0:Y:S08]  /*06d0*/  LDC.64 R4, c[0x0][0x388] ;  /* 0x0000e200ff047b82 */ /* 0x000e300000000a00 */
[----:B------:R-:W1:Y:S08]  /*06e0*/  LDC.64 R6, c[0x0][0x390] ;  /* 0x0000e400ff067b82 */ /* 0x000e700000000a00 */
[----:B--2---:R-:W2:Y:S01]  /*06f0*/  LDC.64 R8, c[0x0][0x398] ;  /* 0x0000e600ff087b82 */ /* 0x004ea20000000a00 */
[----:B0-----:R-:W-:-:S05]  /*0700*/  IMAD.WIDE.U32 R4, R0, 0x4, R4 ;  /* 0x0000000400047825 */ /* 0x001fca00078e0004 */
[----:B------:R-:W3:Y:S01]  /*0710*/  LDG.E R3, desc[UR10][R4.64] ;  /* 0x0000000a04037981 */ /* 0x000ee2000c1e1900 */
[----:B-1----:R-:W-:-:S05]  /*0720*/  IMAD.WIDE.U32 R6, R0, 0x4, R6 ;  /* 0x0000000400067825 */ /* 0x002fca00078e0006 */
[----:B------:R-:W3:Y:S01]  /*0730*/  LDG.E R10, desc[UR10][R6.64] ;  /* 0x0000000a060a7981 */ /* 0x000ee2000c1e1900 */
[----:B--2---:R-:W-:-:S04]  /*0740*/  IMAD.WIDE.U32 R8, R0, 0x4, R8 ;  /* 0x0000000400087825 */ /* 0x004fc800078e0008 */
[----:B---3--:R-:W-:-:S05]  /*0750*/  FADD R3, R3, R10 ;  /* 0x0000000a03037221 */ /* 0x008fca0000000000 */
        /* <DEDUP_REMOVED lines=13> */
[----:B0-----:R-:W4:Y:S04]  /*0830*/  LDG.E R3, desc[UR10][R4.64+0x10] ;  /* 0x0000100a04037981 */ /* 0x001f28000c1e1900 */
[----:B------:R-:W4:Y:S02]  /*0840*/  LDG.E R10, desc[UR10][R6.64+0x10] ;  /* 0x0000100a060a7981 */ /* 0x000f24000c1e1900 */
        /* <DEDUP_REMOVED lines=10> */
[----:B------:R-:W2:Y:S04]  /*08f0*/  LDG.E R10, desc[UR10][R4.64+0x1c] ;  /* 0x00001c0a040a7981 */ /* 0x000ea8000c1e1900 */
[----:B---3--:R-:W2:Y:S01]  /*0900*/  LDG.E R15, desc[UR10][R6.64+0x1c] ;  /* 0x00001c0a060f7981 */ /* 0x008ea2000c1e1900 */
[----:B------:R-:W-:Y:S01]  /*0910*/  IADD3 R0, PT, PT, R0, 0x8, RZ ;  /* 0x0000000800007810 */ /* 0x000fe20007ffe0ff */
[----:B--2---:R-:W-:-:S05]  /*0920*/  FADD R15, R10, R15 ;  /* 0x0000000f0a0f7221 */ /* 0x004fca0000000000 */
[----:B------:R0:W-:Y:S02]  /*0930*/  STG.E desc[UR10][R8.64+0x1c], R15 ;  /* 0x00001c0f08007986 */ /* 0x0001e4000c10190a */
.L_x_2:
[----:B------:R-:W-:Y:S05]  /*0940*/  @!P1 EXIT ;  /* 0x000000000000994d */ /* 0x000fea0003800000 */
[----:B------:R-:W-:Y:S02]  /*0950*/  ISETP.GE.U32.AND P0, PT, R14, 0x4, PT ;  /* 0x000000040e00780c */ /* 0x000fe40003f06070 */
[----:B------:R-:W-:-:S04]  /*0960*/  LOP3.LUT R2, R2, 0x3, RZ, 0xc0, !PT ;  /* 0x0000000302027812 */ /* 0x000fc800078ec0ff */
[----:B------:R-:W-:-:S07]  /*0970*/  ISETP.NE.AND P1, PT, R2, RZ, PT ;  /* 0x000000ff0200720c */ /* 0x000fce0003f25270 */
[----:B------:R-:W-:Y:S06]  /*0980*/  @!P0 BRA `(.L_x_3) ;  /* 0x00000000005c8947 */ /* 0x000fec0003800000 */
[----:B------:R-:W1:Y:S08]  /*0990*/  LDC.64 R4, c[0x0][0x388] ;  /* 0x0000e200ff047b82 */ /* 0x000e700000000a00 */
[----:B------:R-:W3:Y:S08]  /*09a0*/  LDC.64 R6, c[0x0][0x390] ;  /* 0x0000e400ff067b82 */ /* 0x000ef00000000a00 */
[----:B0-2---:R-:W0:Y:S01]  /*09b0*/  LDC.64 R8, c[0x0][0x398] ;  /* 0x0000e600ff087b82 */ /* 0x005e220000000a00 */
[----:B-1----:R-:W-:-:S05]  /*09c0*/  IMAD.WIDE.U32 R4, R0, 0x4, R4 ;  /* 0x0000000400047825 */ /* 0x002fca00078e0004 */
[----:B------:R-:W2:Y:S01]  /*09d0*/  LDG.E R3, desc[UR10][R4.64] ;  /* 0x0000000a04037981 */ /* 0x000ea2000c1e1900 */
[----:B---3--:R-:W-:-:S05]  /*09e0*/  IMAD.WIDE.U32 R6, R0, 0x4, R6 ;  /* 0x0000000400067825 */ /* 0x008fca00078e0006 */
[----:B------:R-:W2:Y:S01]  /*09f0*/  LDG.E R10, desc[UR10][R6.64] ;  /* 0x0000000a060a7981 */ /* 0x000ea2000c1e1900 */
[----:B0-----:R-:W-:-:S04]  /*0a00*/  IMAD.WIDE.U32 R8, R0, 0x4, R8 ;  /* 0x0000000400087825 */ /* 0x001fc800078e0008 */
[----:B--2---:R-:W-:-:S05]  /*0a10*/  FADD R3, R3, R10 ;  /* 0x0000000a03037221 */ /* 0x004fca0000000000 */
        /* <DEDUP_REMOVED lines=9> */
[----:B------:R-:W2:Y:S04]  /*0ab0*/  LDG.E R10, desc[UR10][R4.64+0xc] ;  /* 0x00000c0a040a7981 */ /* 0x000ea8000c1e1900 */
[----:B------:R-:W2:Y:S01]  /*0ac0*/  LDG.E R15, desc[UR10][R6.64+0xc] ;  /* 0x00000c0a060f7981 */ /* 0x000ea2000c1e1900 */
[----:B------:R-:W-:Y:S01]  /*0ad0*/  IADD3 R0, PT, PT, R0, 0x4, RZ ;  /* 0x0000000400007810 */ /* 0x000fe20007ffe0ff */
[----:B--2---:R-:W-:-:S05]  /*0ae0*/  FADD R15, R10, R15 ;  /* 0x0000000f0a0f7221 */ /* 0x004fca0000000000 */
[----:B------:R1:W-:Y:S02]  /*0af0*/  STG.E desc[UR10][R8.64+0xc], R15 ;  /* 0x00000c0f08007986 */ /* 0x0003e4000c10190a */
.L_x_3:
[----:B------:R-:W-:Y:S05]  /*0b00*/  @!P1 EXIT ;  /* 0x000000000000994d */ /* 0x000fea0003800000 */
[----:B------:R-:W3:Y:S08]  /*0b10*/  LDC.64 R4, c[0x0][0x398] ;  /* 0x0000e600ff047b82 */ /* 0x000ef00000000a00 */
[----:B------:R-:W4:Y:S08]  /*0b20*/  LDC.64 R6, c[0x0][0x390] ;  /* 0x0000e400ff067b82 */ /* 0x000f300000000a00 */
[----:B012---:R-:W0:Y:S01]  /*0b30*/  LDC.64 R8, c[0x0][0x388] ;  /* 0x0000e200ff087b82 */ /* 0x007e220000000a00 */
[----:B---3--:R-:W-:-:S04]  /*0b40*/  IMAD.WIDE.U32 R4, R0, 0x4, R4 ;  /* 0x0000000400047825 */ /* 0x008fc800078e0004 */
[----:B------:R-:W-:Y:S01]  /*0b50*/  IMAD.MOV.U32 R10, RZ, RZ, R4 ;  /* 0x000000ffff0a7224 */ /* 0x000fe200078e0004 */
[----:B------:R-:W-:Y:S01]  /*0b60*/  MOV R13, R5 ;  /* 0x00000005000d7202 */ /* 0x000fe20000000f00 */
[----:B----4-:R-:W-:-:S05]  /*0b70*/  IMAD.WIDE.U32 R6, R0, 0x4, R6 ;  /* 0x0000000400067825 */ /* 0x010fca00078e0006 */
[----:B------:R-:W-:Y:S01]  /*0b80*/  MOV R11, R7 ;  /* 0x00000007000b7202 */ /* 0x000fe20000000f00 */
[----:B0-----:R-:W-:Y:S01]  /*0b90*/  IMAD.WIDE.U32 R8, R0, 0x4, R8 ;  /* 0x0000000400087825 */ /* 0x001fe200078e0008 */
[----:B------:R-:W-:-:S07]  /*0ba0*/  IADD3 R0, PT, PT, -R2, RZ, RZ ;  /* 0x000000ff02007210 */ /* 0x000fce0007ffe1ff */
.L_x_4:
[----:B0-----:R-:W-:Y:S01]  /*0bb0*/  IMAD.MOV.U32 R2, RZ, RZ, R8 ;  /* 0x000000ffff027224 */ /* 0x001fe200078e0008 */
[----:B------:R-:W-:Y:S02]  /*0bc0*/  MOV R5, R11 ;  /* 0x0000000b00057202 */ /* 0x000fe40000000f00 */
[----:B------:R-:W-:Y:S02]  /*0bd0*/  MOV R3, R9 ;  /* 0x0000000900037202 */ /* 0x000fe40000000f00 */
[----:B------:R-:W-:-:S03]  /*0be0*/  MOV R4, R6 ;  /* 0x0000000600047202 */ /* 0x000fc60000000f00 */
[----:B------:R0:W2:Y:S04]  /*0bf0*/  LDG.E R2, desc[UR10][R2.64] ;  /* 0x0000000a02027981 */ /* 0x0000a8000c1e1900 */
[----:B------:R-:W2:Y:S01]  /*0c00*/  LDG.E R5, desc[UR10][R4.64] ;  /* 0x0000000a04057981 */ /* 0x000ea2000c1e1900 */
[----:B------:R-:W-:Y:S02]  /*0c10*/  IADD3 R0, PT, PT, R0, 0x1, RZ ;  /* 0x0000000100007810 */ /* 0x000fe40007ffe0ff */
[----:B------:R-:W-:Y:S02]  /*0c20*/  IADD3 R6, P2, PT, R6, 0x4, RZ ;  /* 0x0000000406067810 */ /* 0x000fe40007f5e0ff */
[----:B------:R-:W-:Y:S01]  /*0c30*/  ISETP.NE.AND P0, PT, R0, RZ, PT ;  /* 0x000000ff0000720c */ /* 0x000fe20003f05270 */
[----:B0-----:R-:W-:Y:S01]  /*0c40*/  IMAD.MOV.U32 R3, RZ, RZ, R13 ;  /* 0x000000ffff037224 */ /* 0x001fe200078e000d */
[----:B------:R-:W-:-:S02]  /*0c50*/  IADD3 R8, P3, PT, R8, 0x4, RZ ;  /* 0x0000000408087810 */ /* 0x000fc40007f7e0ff */
[----:B------:R-:W-:Y:S02]  /*0c60*/  IADD3.X R11, PT, PT, RZ, R11, RZ, P2, !PT ;  /* 0x0000000bff0b7210 */ /* 0x000fe400017fe4ff */
[----:B------:R-:W-:Y:S01]  /*0c70*/  IADD3.X R9, PT, PT, RZ, R9, RZ, P3, !PT ;  /* 0x00000009ff097210 */ /* 0x000fe20001ffe4ff */
[----:B--2---:R-:W-:Y:S01]  /*0c80*/  FADD R7, R2, R5 ;  /* 0x0000000502077221 */ /* 0x004fe20000000000 */
[----:B------:R-:W-:Y:S02]  /*0c90*/  MOV R2, R10 ;  /* 0x0000000a00027202 */ /* 0x000fe40000000f00 */
[----:B------:R-:W-:-:S03]  /*0ca0*/  IADD3 R10, P1, PT, R10, 0x4, RZ ;  /* 0x000000040a0a7810 */ /* 0x000fc60007f3e0ff */
[----:B------:R0:W-:Y:S01]  /*0cb0*/  STG.E desc[UR10][R2.64], R7 ;  /* 0x0000000702007986 */ /* 0x0001e2000c10190a */
[----:B------:R-:W-:Y:S01]  /*0cc0*/  IADD3.X R13, PT, PT, RZ, R13, RZ, P1, !PT ;  /* 0x0000000dff0d7210 */ /* 0x000fe20000ffe4ff */
[----:B------:R-:W-:Y:S08]  /*0cd0*/  @P0 BRA `(.L_x_4) ;  /* 0xfffffffc00b40947 */ /* 0x000ff0000383ffff */
[----:B------:R-:W-:Y:S05]  /*0ce0*/  EXIT ;  /* 0x000000000000794d */ /* 0x000fea0003800000 */
.L_x_5:
[----:B------:R-:W-:-:S00]  /*0cf0*/  BRA `(.L_x_5) ;  /* 0xfffffffc00fc7947 */ /* 0x000fc0000383ffff */
[----:B------:R-:W-:-:S00]  /*0d00*/  NOP ;  /* 0x0000000000007918 */ /* 0x000fc00000000000 */
[----:B------:R-:W-:-:S00]  /*0d10*/  NOP ;  /* 0x0000000000007918 */ /* 0x000fc00000000000 */
[----:B------:R-:W-:-:S00]  /*0d20*/  NOP ;  /* 0x0000000000007918 */ /* 0x000fc00000000000 */
[----:B------:R-:W-:-:S00]  /*0d30*/  NOP ;  /* 0x0000000000007918 */ /* 0x000fc00000000000 */
[----:B------:R-:W-:-:S00]  /*0d40*/  NOP ;  /* 0x0000000000007918 */ /* 0x000fc00000000000 */
[----:B------:R-:W-:-:S00]  /*0d50*/  NOP ;  /* 0x0000000000007918 */ /* 0x000fc00000000000 */
[----:B------:R-:W-:-:S00]  /*0d60*/  NOP ;  /* 0x0000000000007918 */ /* 0x000fc00000000000 */
[----:B------:R-:W-:-:S00]  /*0d70*/  NOP ;  /* 0x0000000000007918 */ /* 0x000fc00000000000 */
.L_x_6:


//--------------------- .nv.shared.reserved.0     --------------------------
	.section	.nv.shared.reserved.0,"aw",@nobits
	.weak		__nv_reservedSMEM_offset_0_alias
	.size		__nv_reservedSMEM_offset_0_alias, 0, 64
	.other		__nv_reservedSMEM_offset_0_alias,@"STO_CUDA_RESERVED_SHARED STV_DEFAULT"
__nv_reservedSMEM_offset_0_alias:
	.zero		0
	.zero		64


//--------------------- .nv.constant0._Z17vectorAdditionGPUiPfS_S_ --------------------------
	.section	.nv.constant0._Z17vectorAdditionGPUiPfS_S_,"a",@progbits
	.sectionflags	@""
	.align	4
.nv.constant0._Z17vectorAdditionGPUiPfS_S_:
	.zero		928


//--------------------- SYMBOLS --------------------------

	.type		.nv.reservedSmem.offset0,@object
	.size		.nv.reservedSmem.offset0,0x4
